//
// Generated by NVIDIA NVVM Compiler
//
// Compiler Build ID: CL-36424714
// Cuda compilation tools, release 13.0, V13.0.88
// Based on NVVM 20.0.0
//

.version 9.0
.target sm_100
.address_size 64

	// .globl	_Z9fnvKernelP5Block
.extern .func  (.param .b32 func_retval0) vprintf
(
	.param .b64 vprintf_param_0,
	.param .b64 vprintf_param_1
)
;
// _ZZ9fnvKernelP5BlockE9foundFlag has been demoted
.global .align 1 .b8 $str[47] = {84, 104, 114, 101, 97, 100, 32, 110, 194, 186, 32, 37, 100, 32, 102, 111, 117, 110, 100, 32, 104, 97, 115, 104, 32, 48, 120, 37, 48, 56, 120, 32, 119, 105, 116, 104, 32, 110, 111, 110, 99, 101, 32, 37, 117, 10};

.visible .entry _Z9fnvKernelP5Block(
	.param .u64 .ptr .align 1 _Z9fnvKernelP5Block_param_0
)
{
	.local .align 8 .b8 	__local_depot0[16];
	.reg .b64 	%SP;
	.reg .b64 	%SPL;
	.reg .pred 	%p<10>;
	.reg .b32 	%r<45>;
	.reg .b64 	%rd<13>;
	// demoted variable
	.shared .align 4 .u32 _ZZ9fnvKernelP5BlockE9foundFlag;
	mov.u64 	%SPL, __local_depot0;
	cvta.local.u64 	%SP, %SPL;
	ld.param.u64 	%rd5, [_Z9fnvKernelP5Block_param_0];
	cvta.to.global.u64 	%rd1, %rd5;
	mov.u32 	%r8, %ctaid.x;
	mov.u32 	%r1, %ntid.x;
	mov.u32 	%r9, %tid.x;
	mad.lo.s32 	%r2, %r8, %r1, %r9;
	setp.ne.s32 	%p1, %r2, 0;
	@%p1 bra 	$L__BB0_2;
	mov.b32 	%r10, 0;
	st.shared.u32 	[_ZZ9fnvKernelP5BlockE9foundFlag], %r10;
$L__BB0_2:
	bar.sync 	0;
	setp.eq.s32 	%p2, %r2, -1;
	ld.shared.u32 	%r11, [_ZZ9fnvKernelP5BlockE9foundFlag];
	setp.ne.s32 	%p3, %r11, 0;
	or.pred  	%p4, %p2, %p3;
	@%p4 bra 	$L__BB0_9;
	add.u64 	%rd6, %SP, 0;
	add.u64 	%rd2, %SPL, 0;
	mov.u64 	%rd9, $str;
	mov.u32 	%r43, %r2;
$L__BB0_4:
	mov.b32 	%r44, -2128831035;
	mov.b64 	%rd12, 0;
$L__BB0_5:
	add.s64 	%rd8, %rd1, %rd12;
	ld.global.s8 	%r14, [%rd8];
	xor.b32  	%r15, %r44, %r14;
	mul.lo.s32 	%r16, %r15, 16777619;
	ld.global.s8 	%r17, [%rd8+1];
	xor.b32  	%r18, %r16, %r17;
	mul.lo.s32 	%r19, %r18, 16777619;
	ld.global.s8 	%r20, [%rd8+2];
	xor.b32  	%r21, %r19, %r20;
	mul.lo.s32 	%r22, %r21, 16777619;
	ld.global.s8 	%r23, [%rd8+3];
	xor.b32  	%r24, %r22, %r23;
	mul.lo.s32 	%r44, %r24, 16777619;
	add.s64 	%rd12, %rd12, 4;
	setp.ne.s64 	%p5, %rd12, 132;
	@%p5 bra 	$L__BB0_5;
	cvt.s32.s8 	%r25, %r43;
	xor.b32  	%r26, %r44, %r25;
	mul.lo.s32 	%r27, %r26, 16777619;
	shl.b32 	%r28, %r43, 16;
	shr.s32 	%r29, %r28, 24;
	xor.b32  	%r30, %r27, %r29;
	mul.lo.s32 	%r31, %r30, 16777619;
	shl.b32 	%r32, %r43, 8;
	shr.s32 	%r33, %r32, 24;
	xor.b32  	%r34, %r31, %r33;
	mul.lo.s32 	%r35, %r34, 16777619;
	shr.s32 	%r36, %r43, 24;
	xor.b32  	%r37, %r35, %r36;
	mul.lo.s32 	%r6, %r37, 16777619;
	setp.gt.u32 	%p6, %r6, 255;
	@%p6 bra 	$L__BB0_8;
	atom.shared.exch.b32 	%r38, [_ZZ9fnvKernelP5BlockE9foundFlag], 1;
	st.local.v2.u32 	[%rd2], {%r2, %r6};
	st.local.u32 	[%rd2+8], %r43;
	cvta.global.u64 	%rd10, %rd9;
	{ // callseq 0, 0
	.param .b64 param0;
	st.param.b64 	[param0], %rd10;
	.param .b64 param1;
	st.param.b64 	[param1], %rd6;
	.param .b32 retval0;
	call.uni (retval0), 
	vprintf, 
	(
	param0, 
	param1
	);
	ld.param.b32 	%r39, [retval0];
	} // callseq 0
	st.global.u32 	[%rd1+132], %r43;
	st.global.u32 	[%rd1+136], %r6;
$L__BB0_8:
	bar.sync 	0;
	add.s32 	%r43, %r43, %r1;
	setp.ne.s32 	%p7, %r43, -1;
	ld.shared.u32 	%r41, [_ZZ9fnvKernelP5BlockE9foundFlag];
	setp.eq.s32 	%p8, %r41, 0;
	and.pred  	%p9, %p7, %p8;
	@%p9 bra 	$L__BB0_4;
$L__BB0_9:
	ret;

}


// ===== COMPILED SASS (sm_100) =====

	.target	sm_100

	.elftype	@"ET_EXEC"


//--------------------- .note.nv.tkinfo           --------------------------
	.section	.note.nv.tkinfo,"",@"SHT_NOTE"
	.sectionflags	@"SHF_NOTE_NV_TKINFO"
	.tkinfo
        /*0018*/ 	.word	0x00000002
        /*0030*/ 	.string	""
        /*0030*/ 	.string	"ptxas"
        /*0030*/ 	.string	"Cuda compilation tools, release 13.0, V13.0.88"
        /*0030*/ 	.string	"Build cuda_13.0.r13.0/compiler.36424714_0"
        /*0030*/ 	.string	"-arch sm_100 -m 64 "



//--------------------- .note.nv.cuinfo           --------------------------
	.section	.note.nv.cuinfo,"",@"SHT_NOTE"
	.sectionflags	@"SHF_NOTE_NV_CUINFO"
        /*0018*/ 	.short	0x0002
        /*001a*/ 	.short	0x0064
        /*001c*/ 	.short	0x0082
	.zero		2


//--------------------- .nv.info                  --------------------------
	.section	.nv.info,"",@"SHT_CUDA_INFO"
	.align	4


	//----- nvinfo : EIATTR_REGCOUNT
	.align		4
        /*0000*/ 	.byte	0x04, 0x2f
        /*0002*/ 	.short	(.L_2 - .L_1)
	.align		4
.L_1:
        /*0004*/ 	.word	index@(_Z9fnvKernelP5Block)
        /*0008*/ 	.word	0x0000001f


	//----- nvinfo : EIATTR_FRAME_SIZE
	.align		4
.L_2:
        /*000c*/ 	.byte	0x04, 0x11
        /*000e*/ 	.short	(.L_4 - .L_3)
	.align		4
.L_3:
        /*0010*/ 	.word	index@(_Z9fnvKernelP5Block)
        /*0014*/ 	.word	0x00000010


	//----- nvinfo : EIATTR_MIN_STACK_SIZE
	.align		4
.L_4:
        /*0018*/ 	.byte	0x04, 0x12
        /*001a*/ 	.short	(.L_6 - .L_5)
	.align		4
.L_5:
        /*001c*/ 	.word	index@(_Z9fnvKernelP5Block)
        /*0020*/ 	.word	0x00000010
.L_6:


//--------------------- .nv.compat                --------------------------
	.section	.nv.compat,"",@"SHT_CUDA_COMPAT_INFO"
	.align	4
        /*0000*/ 	.byte	0x02, 0x09, 0x00, 0x00, 0x02, 0x02, 0x01, 0x00, 0x02, 0x05, 0x05, 0x00, 0x03, 0x07, 0x01, 0x01
        /*0010*/ 	.byte	0x02, 0x03, 0x00, 0x00, 0x02, 0x06, 0x01, 0x00, 0x04, 0x0b, 0x08, 0x00, 0x09, 0x00, 0x00, 0x00
        /*0020*/ 	.byte	0x00, 0x00, 0x00, 0x00


//--------------------- .nv.info._Z9fnvKernelP5Block --------------------------
	.section	.nv.info._Z9fnvKernelP5Block,"",@"SHT_CUDA_INFO"
	.sectionflags	@""
	.align	4


	//----- nvinfo : EIATTR_CUDA_API_VERSION
	.align		4
        /*0000*/ 	.byte	0x04, 0x37
        /*0002*/ 	.short	(.L_8 - .L_7)
.L_7:
        /*0004*/ 	.word	0x00000082


	//----- nvinfo : EIATTR_KPARAM_INFO
	.align		4
.L_8:
        /*0008*/ 	.byte	0x04, 0x17
        /*000a*/ 	.short	(.L_10 - .L_9)
.L_9:
        /*000c*/ 	.word	0x00000000
        /*0010*/ 	.short	0x0000
        /*0012*/ 	.short	0x0000
        /*0014*/ 	.byte	0x00, 0xf5, 0x21, 0x00


	//----- nvinfo : EIATTR_SPARSE_MMA_MASK
	.align		4
.L_10:
        /*0018*/ 	.byte	0x03, 0x50
        /*001a*/ 	.short	0x0000


	//----- nvinfo : EIATTR_MAXREG_COUNT
	.align		4
        /*001c*/ 	.byte	0x03, 0x1b
        /*001e*/ 	.short	0x00ff


	//----- nvinfo : EIATTR_NUM_BARRIERS
	.align		4
        /*0020*/ 	.byte	0x02, 0x4c
        /*0022*/ 	.byte	0x01
	.zero		1


	//----- nvinfo : EIATTR_EXTERNS
	.align		4
        /*0024*/ 	.byte	0x04, 0x0f
        /*0026*/ 	.short	(.L_12 - .L_11)


	//   ....[0]....
	.align		4
.L_11:
        /*0028*/ 	.word	index@(vprintf)


	//----- nvinfo : EIATTR_MERCURY_ISA_VERSION
	.align		4
.L_12:
        /*002c*/ 	.byte	0x03, 0x5f
        /*002e*/ 	.short	0x0101


	//----- nvinfo : EIATTR_VRC_CTA_INIT_COUNT
	.align		4
        /*0030*/ 	.byte	0x02, 0x4a
	.zero		1
	.zero		1


	//----- nvinfo : EIATTR_SYSCALL_OFFSETS
	.align		4
        /*0034*/ 	.byte	0x04, 0x46
        /*0036*/ 	.short	(.L_14 - .L_13)


	//   ....[0]....
.L_13:
        /*0038*/ 	.word	0x00001c40


	//----- nvinfo : EIATTR_EXIT_INSTR_OFFSETS
	.align		4
.L_14:
        /*003c*/ 	.byte	0x04, 0x1c
        /*003e*/ 	.short	(.L_16 - .L_15)


	//   ....[0]....
.L_15:
        /*0040*/ 	.word	0x00000130


	//   ....[1]....
        /*0044*/ 	.word	0x00001d20


	//----- nvinfo : EIATTR_CRS_STACK_SIZE
	.align		4
.L_16:
        /*0048*/ 	.byte	0x04, 0x1e
        /*004a*/ 	.short	(.L_18 - .L_17)
.L_17:
        /*004c*/ 	.word	0x00000000


	//----- nvinfo : EIATTR_CBANK_PARAM_SIZE
	.align		4
.L_18:
        /*0050*/ 	.byte	0x03, 0x19
        /*0052*/ 	.short	0x0008


	//----- nvinfo : EIATTR_PARAM_CBANK
	.align		4
        /*0054*/ 	.byte	0x04, 0x0a
        /*0056*/ 	.short	(.L_20 - .L_19)
	.align		4
.L_19:
        /*0058*/ 	.word	index@(.nv.constant0._Z9fnvKernelP5Block)
        /*005c*/ 	.short	0x0380
        /*005e*/ 	.short	0x0008


	//----- nvinfo : EIATTR_SW_WAR
	.align		4
.L_20:
        /*0060*/ 	.byte	0x04, 0x36
        /*0062*/ 	.short	(.L_22 - .L_21)
.L_21:
        /*0064*/ 	.word	0x00000008
.L_22:


//--------------------- .nv.callgraph             --------------------------
	.section	.nv.callgraph,"",@"SHT_CUDA_CALLGRAPH"
	.align	4
	.sectionentsize	8
	.align		4
        /*0000*/ 	.word	0x00000000
	.align		4
        /*0004*/ 	.word	0xffffffff
	.align		4
        /*0008*/ 	.word	index@(_Z9fnvKernelP5Block)
	.align		4
        /*000c*/ 	.word	index@(vprintf)
	.align		4
        /*0010*/ 	.word	0x00000000
	.align		4
        /*0014*/ 	.word	0xfffffffe
	.align		4
        /*0018*/ 	.word	0x00000000
	.align		4
        /*001c*/ 	.word	0xfffffffd
	.align		4
        /*0020*/ 	.word	0x00000000
	.align		4
        /*0024*/ 	.word	0xfffffffc


//--------------------- .nv.constant4             --------------------------
	.section	.nv.constant4,"a",@progbits
	.align	8
	.align		8
.nv.constant4:
        /*0000*/ 	.dword	vprintf
	.align		8
        /*0008*/ 	.dword	$str


//--------------------- .text._Z9fnvKernelP5Block --------------------------
	.section	.text._Z9fnvKernelP5Block,"ax",@progbits
	.align	128
        .global         _Z9fnvKernelP5Block
        .type           _Z9fnvKernelP5Block,@function
        .size           _Z9fnvKernelP5Block,(.L_x_4 - _Z9fnvKernelP5Block)
        .other          _Z9fnvKernelP5Block,@"STO_CUDA_ENTRY STV_DEFAULT"
_Z9fnvKernelP5Block:
.text._Z9fnvKernelP5Block:
[----:B------:R-:W0:Y:S01]  /*0000*/  LDC R1, c[0x0][0x37c] ;  /* 0x0000df00ff017b82 */ /* 0x000e220000000800 */
[----:B------:R-:W1:Y:S01]  /*0010*/  S2R R16, SR_TID.X ;  /* 0x0000000000107919 */ /* 0x000e620000002100 */
[----:B------:R-:W2:Y:S06]  /*0020*/  LDCU UR6, c[0x0][0x2fc] ;  /* 0x00005f80ff0677ac */ /* 0x000eac0008000800 */
[----:B------:R-:W1:Y:S01]  /*0030*/  S2UR UR4, SR_CTAID.X ;  /* 0x00000000000479c3 */ /* 0x000e620000002500 */
[----:B0-----:R-:W-:-:S07]  /*0040*/  VIADD R1, R1, 0xfffffff0 ;  /* 0xfffffff001017836 */ /* 0x001fce0000000000 */
[----:B------:R-:W1:Y:S08]  /*0050*/  LDC R19, c[0x0][0x360] ;  /* 0x0000d800ff137b82 */ /* 0x000e700000000800 */
[----:B------:R-:W0:Y:S01]  /*0060*/  S2UR UR5, SR_CgaCtaId ;  /* 0x00000000000579c3 */ /* 0x000e220000008800 */
[----:B-1----:R-:W-:Y:S01]  /*0070*/  IMAD R16, R19, UR4, R16 ;  /* 0x0000000413107c24 */ /* 0x002fe2000f8e0210 */
[----:B------:R-:W-:-:S04]  /*0080*/  UMOV UR4, 0x400 ;  /* 0x0000040000047882 */ /* 0x000fc80000000000 */
[----:B------:R-:W-:Y:S01]  /*0090*/  ISETP.NE.AND P0, PT, R16, RZ, PT ;  /* 0x000000ff1000720c */ /* 0x000fe20003f05270 */
[----:B0-----:R-:W-:-:S12]  /*00a0*/  ULEA UR4, UR5, UR4, 0x18 ;  /* 0x0000000405047291 */ /* 0x001fd8000f8ec0ff */
[----:B------:R-:W-:Y:S01]  /*00b0*/  @!P0 STS [UR4], RZ ;  /* 0x000000ffff008988 */ /* 0x000fe20008000804 */
[----:B------:R-:W-:Y:S06]  /*00c0*/  BAR.SYNC.DEFER_BLOCKING 0x0 ;  /* 0x0000000000007b1d */ /* 0x000fec0000010000 */
[----:B------:R-:W0:Y:S01]  /*00d0*/  LDS R0, [UR4] ;  /* 0x00000004ff007984 */ /* 0x000e220008000800 */
[----:B------:R-:W1:Y:S02]  /*00e0*/  LDCU UR4, c[0x0][0x2f8] ;  /* 0x00005f00ff0477ac */ /* 0x000e640008000800 */
[----:B-1----:R-:W-:-:S05]  /*00f0*/  IADD3 R2, P1, PT, R1, UR4, RZ ;  /* 0x0000000401027c10 */ /* 0x002fca000ff3e0ff */
[----:B--2---:R-:W-:Y:S01]  /*0100*/  IMAD.X R18, RZ, RZ, UR6, P1 ;  /* 0x00000006ff127e24 */ /* 0x004fe200088e06ff */
[----:B0-----:R-:W-:-:S04]  /*0110*/  ISETP.NE.AND P0, PT, R0, RZ, PT ;  /* 0x000000ff0000720c */ /* 0x001fc80003f05270 */
[----:B------:R-:W-:-:S13]  /*0120*/  ISETP.EQ.OR P0, PT, R16, -0x1, P0 ;  /* 0xffffffff1000780c */ /* 0x000fda0000702670 */
[----:B------:R-:W-:Y:S05]  /*0130*/  @P0 EXIT ;  /* 0x000000000000094d */ /* 0x000fea0003800000 */
[----:B------:R-:W-:Y:S01]  /*0140*/  IMAD.MOV.U32 R22, RZ, RZ, R16 ;  /* 0x000000ffff167224 */ /* 0x000fe200078e0010 */
[----:B------:R-:W0:Y:S06]  /*0150*/  LDCU.64 UR36, c[0x0][0x358] ;  /* 0x00006b00ff2477ac */ /* 0x000e2c0008000a00 */
.L_x_2:
[----:B------:R-:W0:Y:S08]  /*0160*/  LDC.64 R4, c[0x0][0x380] ;  /* 0x0000e000ff047b82 */ /* 0x000e300000000a00 */
[----:B------:R-:W1:Y:S01]  /*0170*/  LDC.64 R6, c[0x0][0x380] ;  /* 0x0000e000ff067b82 */ /* 0x000e620000000a00 */
[----:B0-----:R-:W2:Y:S04]  /*0180*/  LDG.E.S8 R25, desc[UR36][R4.64] ;  /* 0x0000002404197981 */ /* 0x001ea8000c1e1300 */
[----:B------:R-:W3:Y:S04]  /*0190*/  LDG.E.S8 R23, desc[UR36][R4.64+0x4] ;  /* 0x0000042404177981 */ /* 0x000ee8000c1e1300 */
[----:B-1----:R-:W4:Y:S04]  /*01a0*/  LDG.E.S8 R3, desc[UR36][R6.64+0x1] ;  /* 0x0000012406037981 */ /* 0x002f28000c1e1300 */
[----:B------:R-:W5:Y:S04]  /*01b0*/  LDG.E.S8 R24, desc[UR36][R6.64+0x2] ;  /* 0x0000022406187981 */ /* 0x000f68000c1e1300 */
[----:B------:R-:W3:Y:S04]  /*01c0*/  LDG.E.S8 R26, desc[UR36][R6.64+0x3] ;  /* 0x00000324061a7981 */ /* 0x000ee8000c1e1300 */
        /* <DEDUP_REMOVED lines=13> */
[----:B------:R-:W3:Y:S01]  /*02a0*/  LDG.E.S8 R6, desc[UR36][R4.64+0x12] ;  /* 0x0000122404067981 */ /* 0x000ee2000c1e1300 */
[----:B--2---:R-:W-:-:S05]  /*02b0*/  LOP3.LUT R25, R25, 0x811c9dc5, RZ, 0x3c, !PT ;  /* 0x811c9dc519197812 */ /* 0x004fca00078e3cff */
[----:B------:R-:W-:-:S05]  /*02c0*/  IMAD R28, R25, 0x1000193, RZ ;  /* 0x01000193191c7824 */ /* 0x000fca00078e02ff */
[----:B----4-:R-:W-:Y:S02]  /*02d0*/  LOP3.LUT R28, R28, R3, RZ, 0x3c, !PT ;  /* 0x000000031c1c7212 */ /* 0x010fe400078e3cff */
[----:B------:R-:W2:Y:S03]  /*02e0*/  LDG.E.S8 R3, desc[UR36][R4.64+0x13] ;  /* 0x0000132404037981 */ /* 0x000ea6000c1e1300 */
[----:B------:R-:W-:-:S05]  /*02f0*/  IMAD R25, R28, 0x1000193, RZ ;  /* 0x010001931c197824 */ /* 0x000fca00078e02ff */
[----:B-----5:R-:W-:Y:S02]  /*0300*/  LOP3.LUT R24, R25, R24, RZ, 0x3c, !PT ;  /* 0x0000001819187212 */ /* 0x020fe400078e3cff */
[----:B------:R-:W4:Y:S03]  /*0310*/  LDG.E.S8 R25, desc[UR36][R4.64+0x14] ;  /* 0x0000142404197981 */ /* 0x000f26000c1e1300 */
[----:B------:R-:W-:Y:S02]  /*0320*/  IMAD R27, R24, 0x1000193, RZ ;  /* 0x01000193181b7824 */ /* 0x000fe400078e02ff */
[----:B------:R-:W5:Y:S03]  /*0330*/  LDG.E.S8 R24, desc[UR36][R4.64+0x15] ;  /* 0x0000152404187981 */ /* 0x000f66000c1e1300 */
[----:B---3--:R-:W-:-:S05]  /*0340*/  LOP3.LUT R26, R27, R26, RZ, 0x3c, !PT ;  /* 0x0000001a1b1a7212 */ /* 0x008fca00078e3cff */
[----:B------:R-:W-:-:S05]  /*0350*/  IMAD R26, R26, 0x1000193, RZ ;  /* 0x010001931a1a7824 */ /* 0x000fca00078e02ff */
[----:B------:R-:W-:Y:S02]  /*0360*/  LOP3.LUT R26, R26, R23, RZ, 0x3c, !PT ;  /* 0x000000171a1a7212 */ /* 0x000fe400078e3cff */
[----:B------:R-:W3:Y:S03]  /*0370*/  LDG.E.S8 R23, desc[UR36][R4.64+0x16] ;  /* 0x0000162404177981 */ /* 0x000ee6000c1e1300 */
        /* <DEDUP_REMOVED lines=43> */
[----:B--2---:R-:W-:Y:S02]  /*0630*/  LOP3.LUT R26, R26, R3, RZ, 0x3c, !PT ;  /* 0x000000031a1a7212 */ /* 0x004fe400078e3cff */
[----:B------:R-:W2:Y:S03]  /*0640*/  LDG.E.S8 R3, desc[UR36][R4.64+0x25] ;  /* 0x0000252404037981 */ /* 0x000ea6000c1e1300 */
[----:B------:R-:W-:-:S05]  /*0650*/  IMAD R26, R26, 0x1000193, RZ ;  /* 0x010001931a1a7824 */ /* 0x000fca00078e02ff */
[----:B----4-:R-:W-:Y:S02]  /*0660*/  LOP3.LUT R26, R26, R25, RZ, 0x3c, !PT ;  /* 0x000000191a1a7212 */ /* 0x010fe400078e3cff */
[----:B------:R-:W4:Y:S03]  /*0670*/  LDG.E.S8 R25, desc[UR36][R4.64+0x26] ;  /* 0x0000262404197981 */ /* 0x000f26000c1e1300 */
[----:B------:R-:W-:-:S05]  /*0680*/  IMAD R27, R26, 0x1000193, RZ ;  /* 0x010001931a1b7824 */ /* 0x000fca00078e02ff */
[----:B-----5:R-:W-:Y:S02]  /*0690*/  LOP3.LUT R27, R27, R24, RZ, 0x3c, !PT ;  /* 0x000000181b1b7212 */ /* 0x020fe400078e3cff */
[----:B------:R-:W5:Y:S03]  /*06a0*/  LDG.E.S8 R24, desc[UR36][R4.64+0x27] ;  /* 0x0000272404187981 */ /* 0x000f66000c1e1300 */
[----:B------:R-:W-:-:S05]  /*06b0*/  IMAD R26, R27, 0x1000193, RZ ;  /* 0x010001931b1a7824 */ /* 0x000fca00078e02ff */
[----:B---3--:R-:W-:Y:S02]  /*06c0*/  LOP3.LUT R26, R26, R23, RZ, 0x3c, !PT ;  /* 0x000000171a1a7212 */ /* 0x008fe400078e3cff */
        /* <DEDUP_REMOVED lines=268> */
[----:B------:R-:W-:Y:S02]  /*1790*/  IMAD R28, R3, 0x1000193, RZ ;  /* 0x01000193031c7824 */ /* 0x000fe400078e02ff */
[----:B------:R-:W5:Y:S03]  /*17a0*/  LDG.E.S8 R3, desc[UR36][R4.64+0x82] ;  /* 0x0000822404037981 */ /* 0x000f66000c1e1300 */
[----:B---3--:R-:W-:-:S02]  /*17b0*/  LOP3.LUT R28, R28, R23, RZ, 0x3c, !PT ;  /* 0x000000171c1c7212 */ /* 0x008fc400078e3cff */
[----:B------:R0:W3:Y:S03]  /*17c0*/  LDG.E.S8 R23, desc[UR36][R4.64+0x83] ;  /* 0x0000832404177981 */ /* 0x0000e6000c1e1300 */
[----:B------:R-:W-:-:S05]  /*17d0*/  IMAD R28, R28, 0x1000193, RZ ;  /* 0x010001931c1c7824 */ /* 0x000fca00078e02ff */
[----:B------:R-:W-:-:S05]  /*17e0*/  LOP3.LUT R21, R28, R21, RZ, 0x3c, !PT ;  /* 0x000000151c157212 */ /* 0x000fca00078e3cff */
        /* <DEDUP_REMOVED lines=8> */
[----:B0-----:R-:W-:-:S05]  /*1870*/  IMAD R5, R0, 0x1000193, RZ ;  /* 0x0100019300057824 */ /* 0x001fca00078e02ff */
        /* <DEDUP_REMOVED lines=17> */
[----:B------:R-:W-:Y:S01]  /*1990*/  IMAD R5, R5, 0x1000193, RZ ;  /* 0x0100019305057824 */ /* 0x000fe200078e02ff */
[----:B------:R-:W-:Y:S05]  /*19a0*/  YIELD ;  /* 0x0000000000007946 */ /* 0x000fea0003800000 */
[----:B--2---:R-:W-:-:S05]  /*19b0*/  LOP3.LUT R5, R5, R26, RZ, 0x3c, !PT ;  /* 0x0000001a05057212 */ /* 0x004fca00078e3cff */
[----:B------:R-:W-:-:S05]  /*19c0*/  IMAD R0, R5, 0x1000193, RZ ;  /* 0x0100019305007824 */ /* 0x000fca00078e02ff */
[----:B----4-:R-:W-:-:S05]  /*19d0*/  LOP3.LUT R25, R0, R25, RZ, 0x3c, !PT ;  /* 0x0000001900197212 */ /* 0x010fca00078e3cff */
[----:B------:R-:W-:-:S05]  /*19e0*/  IMAD R25, R25, 0x1000193, RZ ;  /* 0x0100019319197824 */ /* 0x000fca00078e02ff */
[----:B-----5:R-:W-:-:S05]  /*19f0*/  LOP3.LUT R24, R25, R24, RZ, 0x3c, !PT ;  /* 0x0000001819187212 */ /* 0x020fca00078e3cff */
[----:B------:R-:W-:-:S05]  /*1a00*/  IMAD R24, R24, 0x1000193, RZ ;  /* 0x0100019318187824 */ /* 0x000fca00078e02ff */
[----:B------:R-:W-:-:S05]  /*1a10*/  LOP3.LUT R3, R24, R3, RZ, 0x3c, !PT ;  /* 0x0000000318037212 */ /* 0x000fca00078e3cff */
[----:B------:R-:W-:-:S05]  /*1a20*/  IMAD R0, R3, 0x1000193, RZ ;  /* 0x0100019303007824 */ /* 0x000fca00078e02ff */
[----:B---3--:R-:W-:Y:S02]  /*1a30*/  LOP3.LUT R0, R0, R23, RZ, 0x3c, !PT ;  /* 0x0000001700007212 */ /* 0x008fe400078e3cff */
[----:B------:R-:W-:-:S03]  /*1a40*/  PRMT R3, R22, 0x8880, RZ ;  /* 0x0000888016037816 */ /* 0x000fc600000000ff */
[----:B------:R-:W-:-:S05]  /*1a50*/  IMAD R0, R0, 0x1000193, RZ ;  /* 0x0100019300007824 */ /* 0x000fca00078e02ff */
[----:B------:R-:W-:Y:S01]  /*1a60*/  LOP3.LUT R0, R0, R3, RZ, 0x3c, !PT ;  /* 0x0000000300007212 */ /* 0x000fe200078e3cff */
[----:B------:R-:W-:-:S04]  /*1a70*/  IMAD.U32 R3, R22, 0x10000, RZ ;  /* 0x0001000016037824 */ /* 0x000fc800078e00ff */
[----:B------:R-:W-:Y:S01]  /*1a80*/  IMAD R0, R0, 0x1000193, RZ ;  /* 0x0100019300007824 */ /* 0x000fe200078e02ff */
[----:B------:R-:W-:-:S04]  /*1a90*/  SHF.R.S32.HI R3, RZ, 0x18, R3 ;  /* 0x00000018ff037819 */ /* 0x000fc80000011403 */
[----:B------:R-:W-:Y:S01]  /*1aa0*/  LOP3.LUT R0, R0, R3, RZ, 0x3c, !PT ;  /* 0x0000000300007212 */ /* 0x000fe200078e3cff */
[----:B------:R-:W-:-:S04]  /*1ab0*/  IMAD.SHL.U32 R3, R22, 0x100, RZ ;  /* 0x0000010016037824 */ /* 0x000fc800078e00ff */
[----:B------:R-:W-:Y:S01]  /*1ac0*/  IMAD R0, R0, 0x1000193, RZ ;  /* 0x0100019300007824 */ /* 0x000fe200078e02ff */
[----:B------:R-:W-:-:S04]  /*1ad0*/  SHF.R.S32.HI R3, RZ, 0x18, R3 ;  /* 0x00000018ff037819 */ /* 0x000fc80000011403 */
[----:B------:R-:W-:Y:S02]  /*1ae0*/  LOP3.LUT R0, R0, R3, RZ, 0x3c, !PT ;  /* 0x0000000300007212 */ /* 0x000fe400078e3cff */
[----:B------:R-:W-:-:S03]  /*1af0*/  SHF.R.S32.HI R3, RZ, 0x18, R22 ;  /* 0x00000018ff037819 */ /* 0x000fc60000011416 */
[----:B------:R-:W-:-:S05]  /*1b00*/  IMAD R0, R0, 0x1000193, RZ ;  /* 0x0100019300007824 */ /* 0x000fca00078e02ff */
[----:B------:R-:W-:-:S05]  /*1b10*/  LOP3.LUT R0, R0, R3, RZ, 0x3c, !PT ;  /* 0x0000000300007212 */ /* 0x000fca00078e3cff */
[----:B------:R-:W-:-:S05]  /*1b20*/  IMAD R17, R0, 0x1000193, RZ ;  /* 0x0100019300117824 */ /* 0x000fca00078e02ff */
[----:B------:R-:W-:-:S13]  /*1b30*/  ISETP.GT.U32.AND P0, PT, R17, 0xff, PT ;  /* 0x000000ff1100780c */ /* 0x000fda0003f04070 */
[----:B------:R-:W-:Y:S05]  /*1b40*/  @P0 BRA `(.L_x_0) ;  /* 0x00000000004c0947 */ /* 0x000fea0003800000 */
[----:B------:R-:W0:Y:S01]  /*1b50*/  S2UR UR5, SR_CgaCtaId ;  /* 0x00000000000579c3 */ /* 0x000e220000008800 */
[----:B------:R-:W-:Y:S01]  /*1b60*/  UMOV UR4, 0x400 ;  /* 0x0000040000047882 */ /* 0x000fe20000000000 */
[----:B------:R-:W-:Y:S01]  /*1b70*/  IMAD.MOV.U32 R3, RZ, RZ, 0x1 ;  /* 0x00000001ff037424 */ /* 0x000fe200078e00ff */
[----:B------:R-:W-:Y:S01]  /*1b80*/  MOV R0, 0x0 ;  /* 0x0000000000007802 */ /* 0x000fe20000000f00 */
[----:B------:R1:W-:Y:S01]  /*1b90*/  STL.64 [R1], R16 ;  /* 0x0000001001007387 */ /* 0x0003e20000100a00 */
[----:B------:R-:W2:Y:S01]  /*1ba0*/  LDCU.64 UR6, c[0x4][0x8] ;  /* 0x01000100ff0677ac */ /* 0x000ea20008000a00 */
[----:B------:R-:W-:Y:S02]  /*1bb0*/  IMAD.MOV.U32 R6, RZ, RZ, R2 ;  /* 0x000000ffff067224 */ /* 0x000fe400078e0002 */
[----:B------:R1:W-:Y:S01]  /*1bc0*/  STL [R1+0x8], R22 ;  /* 0x0000081601007387 */ /* 0x0003e20000100800 */
[----:B------:R1:W3:Y:S01]  /*1bd0*/  LDC.64 R8, c[0x4][R0] ;  /* 0x0100000000087b82 */ /* 0x0002e20000000a00 */
[----:B------:R-:W-:-:S02]  /*1be0*/  IMAD.MOV.U32 R7, RZ, RZ, R18 ;  /* 0x000000ffff077224 */ /* 0x000fc400078e0012 */
[----:B--2---:R-:W-:Y:S01]  /*1bf0*/  IMAD.U32 R4, RZ, RZ, UR6 ;  /* 0x00000006ff047e24 */ /* 0x004fe2000f8e00ff */
[----:B0-----:R-:W-:Y:S01]  /*1c00*/  ULEA UR4, UR5, UR4, 0x18 ;  /* 0x0000000405047291 */ /* 0x001fe2000f8ec0ff */
[----:B------:R-:W-:-:S08]  /*1c10*/  IMAD.U32 R5, RZ, RZ, UR7 ;  /* 0x00000007ff057e24 */ /* 0x000fd0000f8e00ff */
[----:B------:R1:W-:Y:S03]  /*1c20*/  ATOMS.EXCH RZ, [UR4], R3 ;  /* 0x00000003ffff798c */ /* 0x0003e6000c000004 */
[----:B------:R-:W-:-:S07]  /*1c30*/  LEPC R20, `(.L_x_1) ;  /* 0x000000001014794e */ /* 0x000fce0000000000 */
[----:B-1-3--:R-:W-:Y:S05]  /*1c40*/  CALL.ABS.NOINC R8 ;  /* 0x0000000008007343 */ /* 0x00afea0003c00000 */
.L_x_1:
[----:B------:R-:W0:Y:S02]  /*1c50*/  LDC.64 R4, c[0x0][0x380] ;  /* 0x0000e000ff047b82 */ /* 0x000e240000000a00 */
[----:B0-----:R0:W-:Y:S04]  /*1c60*/  STG.E desc[UR36][R4.64+0x88], R17 ;  /* 0x0000881104007986 */ /* 0x0011e8000c101924 */
[----:B------:R0:W-:Y:S02]  /*1c70*/  STG.E desc[UR36][R4.64+0x84], R22 ;  /* 0x0000841604007986 */ /* 0x0001e4000c101924 */
.L_x_0:
[----:B------:R-:W-:Y:S05]  /*1c80*/  WARPSYNC.ALL ;  /* 0x0000000000007948 */ /* 0x000fea0003800000 */
[----:B------:R-:W1:Y:S08]  /*1c90*/  S2UR UR5, SR_CgaCtaId ;  /* 0x00000000000579c3 */ /* 0x000e700000008800 */
[----:B------:R-:W-:Y:S01]  /*1ca0*/  BAR.SYNC.DEFER_BLOCKING 0x0 ;  /* 0x0000000000007b1d */ /* 0x000fe20000010000 */
[----:B0-----:R-:W-:-:S05]  /*1cb0*/  IMAD.IADD R22, R19, 0x1, R22 ;  /* 0x0000000113167824 */ /* 0x001fca00078e0216 */
[----:B------:R-:W-:Y:S01]  /*1cc0*/  UMOV UR4, 0x400 ;  /* 0x0000040000047882 */ /* 0x000fe20000000000 */
[----:B------:R-:W-:Y:S01]  /*1cd0*/  ISETP.NE.AND P1, PT, R22, -0x1, PT ;  /* 0xffffffff1600780c */ /* 0x000fe20003f25270 */
[----:B-1----:R-:W-:-:S09]  /*1ce0*/  ULEA UR4, UR5, UR4, 0x18 ;  /* 0x0000000405047291 */ /* 0x002fd2000f8ec0ff */
[----:B------:R-:W0:Y:S02]  /*1cf0*/  LDS R0, [UR4] ;  /* 0x00000004ff007984 */ /* 0x000e240008000800 */
[----:B0-----:R-:W-:-:S13]  /*1d00*/  ISETP.NE.AND P0, PT, R0, RZ, PT ;  /* 0x000000ff0000720c */ /* 0x001fda0003f05270 */
[----:B------:R-:W-:Y:S05]  /*1d10*/  @!P0 BRA P1, `(.L_x_2) ;  /* 0xffffffe400108947 */ /* 0x000fea000083ffff */
[----:B------:R-:W-:Y:S05]  /*1d20*/  EXIT ;  /* 0x000000000000794d */ /* 0x000fea0003800000 */
.L_x_3:
[----:B------:R-:W-:-:S00]  /*1d30*/  BRA `(.L_x_3) ;  /* 0xfffffffc00fc7947 */ /* 0x000fc0000383ffff */
[----:B------:R-:W-:-:S00]  /*1d40*/  NOP ;  /* 0x0000000000007918 */ /* 0x000fc00000000000 */
        /* <DEDUP_REMOVED lines=11> */
.L_x_4:


//--------------------- .nv.global.init           --------------------------
	.section	.nv.global.init,"aw",@progbits
.nv.global.init:
	.type		$str,@object
	.size		$str,(.L_0 - $str)
$str:
        /*0000*/ 	.byte	0x54, 0x68, 0x72, 0x65, 0x61, 0x64, 0x20, 0x6e, 0xc2, 0xba, 0x20, 0x25, 0x64, 0x20, 0x66, 0x6f
        /*0010*/ 	.byte	0x75, 0x6e, 0x64, 0x20, 0x68, 0x61, 0x73, 0x68, 0x20, 0x30, 0x78, 0x25, 0x30, 0x38, 0x78, 0x20
        /*0020*/ 	.byte	0x77, 0x69, 0x74, 0x68, 0x20, 0x6e, 0x6f, 0x6e, 0x63, 0x65, 0x20, 0x25, 0x75, 0x0a, 0x00
.L_0:


//--------------------- .nv.shared._Z9fnvKernelP5Block --------------------------
	.section	.nv.shared._Z9fnvKernelP5Block,"aw",@nobits
	.sectionflags	@""
	.align	4
.nv.shared._Z9fnvKernelP5Block:
	.zero		1028


//--------------------- .nv.shared.reserved.0     --------------------------
	.section	.nv.shared.reserved.0,"aw",@nobits
	.weak		__nv_reservedSMEM_offset_0_alias
	.size		__nv_reservedSMEM_offset_0_alias, 0, 64
	.other		__nv_reservedSMEM_offset_0_alias,@"STO_CUDA_RESERVED_SHARED STV_DEFAULT"
__nv_reservedSMEM_offset_0_alias:
	.zero		0
	.zero		64


//--------------------- .nv.constant0._Z9fnvKernelP5Block --------------------------
	.section	.nv.constant0._Z9fnvKernelP5Block,"a",@progbits
	.sectionflags	@""
	.align	4
.nv.constant0._Z9fnvKernelP5Block:
	.zero		904


//--------------------- SYMBOLS --------------------------

	.type		.nv.reservedSmem.offset0,@object
	.size		.nv.reservedSmem.offset0,0x4
	.type		.nv.reservedSmem.cap,@object
	.size		.nv.reservedSmem.cap,0x4
	.type		vprintf,@function
